	.headerflags	@"EF_CUDA_TEXMODE_UNIFIED EF_CUDA_64BIT_ADDRESS EF_CUDA_SM86 EF_CUDA_VIRTUAL_SM(EF_CUDA_SM86)"
	.elftype	@"ET_EXEC"


//--------------------- .nv.info                  --------------------------
	.section	.nv.info,"",@"SHT_CUDA_INFO"
	.align	4


	//----- nvinfo : EIATTR_REGCOUNT
	.align		4
        /*0000*/ 	.byte	0x04, 0x2f
        /*0002*/ 	.short	(.L_1 - .L_0)
	.align		4
.L_0:
        /*0004*/ 	.word	index@(triton__0d1d2d3de)
        /*0008*/ 	.word	0x00000025


	//----- nvinfo : EIATTR_MAX_STACK_SIZE
	.align		4
.L_1:
        /*000c*/ 	.byte	0x04, 0x23
        /*000e*/ 	.short	(.L_3 - .L_2)
	.align		4
.L_2:
        /*0010*/ 	.word	index@(triton__0d1d2d3de)
        /*0014*/ 	.word	0x00000000


	//----- nvinfo : EIATTR_MIN_STACK_SIZE
	.align		4
.L_3:
        /*0018*/ 	.byte	0x04, 0x12
        /*001a*/ 	.short	(.L_5 - .L_4)
	.align		4
.L_4:
        /*001c*/ 	.word	index@(triton__0d1d2d3de)
        /*0020*/ 	.word	0x00000000


	//----- nvinfo : EIATTR_FRAME_SIZE
	.align		4
.L_5:
        /*0024*/ 	.byte	0x04, 0x11
        /*0026*/ 	.short	(.L_7 - .L_6)
	.align		4
.L_6:
        /*0028*/ 	.word	index@(triton__0d1d2d3de)
        /*002c*/ 	.word	0x00000000
.L_7:


//--------------------- .nv.info.triton__0d1d2d3de --------------------------
	.section	.nv.info.triton__0d1d2d3de,"",@"SHT_CUDA_INFO"
	.align	4


	//----- nvinfo : EIATTR_CUDA_API_VERSION
	.align		4
        /*0000*/ 	.byte	0x04, 0x37
        /*0002*/ 	.short	(.L_9 - .L_8)
.L_8:
        /*0004*/ 	.word	0x0000007b


	//----- nvinfo : EIATTR_SW2861232_WAR
	.align		4
.L_9:
        /*0008*/ 	.byte	0x01, 0x35
	.zero		2


	//----- nvinfo : EIATTR_PARAM_CBANK
	.align		4
        /*000c*/ 	.byte	0x04, 0x0a
        /*000e*/ 	.short	(.L_11 - .L_10)
	.align		4
.L_10:
        /*0010*/ 	.word	index@(.nv.constant0.triton__0d1d2d3de)
        /*0014*/ 	.short	0x0160
        /*0016*/ 	.short	0x001c


	//----- nvinfo : EIATTR_CBANK_PARAM_SIZE
	.align		4
.L_11:
        /*0018*/ 	.byte	0x03, 0x19
        /*001a*/ 	.short	0x001c


	//----- nvinfo : EIATTR_KPARAM_INFO
	.align		4
        /*001c*/ 	.byte	0x04, 0x17
        /*001e*/ 	.short	(.L_13 - .L_12)
.L_12:
        /*0020*/ 	.word	0x00000000
        /*0024*/ 	.short	0x0003
        /*0026*/ 	.short	0x0018
        /*0028*/ 	.byte	0x00, 0xf0, 0x11, 0x00


	//----- nvinfo : EIATTR_KPARAM_INFO
	.align		4
.L_13:
        /*002c*/ 	.byte	0x04, 0x17
        /*002e*/ 	.short	(.L_15 - .L_14)
.L_14:
        /*0030*/ 	.word	0x00000000
        /*0034*/ 	.short	0x0002
        /*0036*/ 	.short	0x0010
        /*0038*/ 	.byte	0x00, 0xf0, 0x21, 0x00


	//----- nvinfo : EIATTR_KPARAM_INFO
	.align		4
.L_15:
        /*003c*/ 	.byte	0x04, 0x17
        /*003e*/ 	.short	(.L_17 - .L_16)
.L_16:
        /*0040*/ 	.word	0x00000000
        /*0044*/ 	.short	0x0001
        /*0046*/ 	.short	0x0008
        /*0048*/ 	.byte	0x00, 0xf0, 0x21, 0x00


	//----- nvinfo : EIATTR_KPARAM_INFO
	.align		4
.L_17:
        /*004c*/ 	.byte	0x04, 0x17
        /*004e*/ 	.short	(.L_19 - .L_18)
.L_18:
        /*0050*/ 	.word	0x00000000
        /*0054*/ 	.short	0x0000
        /*0056*/ 	.short	0x0000
        /*0058*/ 	.byte	0x00, 0xf0, 0x21, 0x00


	//----- nvinfo : EIATTR_MAXREG_COUNT
	.align		4
.L_19:
        /*005c*/ 	.byte	0x03, 0x1b
        /*005e*/ 	.short	0x00ff


	//----- nvinfo : EIATTR_EXIT_INSTR_OFFSETS
	.align		4
        /*0060*/ 	.byte	0x04, 0x1c
        /*0062*/ 	.short	(.L_21 - .L_20)


	//   ....[0]....
.L_20:
        /*0064*/ 	.word	0x00000800


	//   ....[1]....
        /*0068*/ 	.word	0x00000820


	//----- nvinfo : EIATTR_MAX_THREADS
	.align		4
.L_21:
        /*006c*/ 	.byte	0x04, 0x05
        /*006e*/ 	.short	(.L_23 - .L_22)
.L_22:
        /*0070*/ 	.word	0x00000080
        /*0074*/ 	.word	0x00000001
        /*0078*/ 	.word	0x00000001
.L_23:


//--------------------- .nv.rel.action            --------------------------
	.section	.nv.rel.action,"",@"SHT_CUDA_RELOCINFO"
	.align	8
	.sectionentsize	8
        /*0000*/ 	.byte	0x73, 0x00, 0x00, 0x00, 0x00, 0x00, 0x00, 0x00, 0x00, 0x00, 0x00, 0x11, 0x25, 0x00, 0x05, 0x36


//--------------------- .nv.constant0.triton__0d1d2d3de --------------------------
	.section	.nv.constant0.triton__0d1d2d3de,"a",@progbits
	.align	4
.nv.constant0.triton__0d1d2d3de:
	.zero		380


//--------------------- .text.triton__0d1d2d3de   --------------------------
	.section	.text.triton__0d1d2d3de,"ax",@progbits
	.sectioninfo	@"SHI_REGISTERS=37"
	.align	128
        .global         triton__0d1d2d3de
        .type           triton__0d1d2d3de,@function
        .size           triton__0d1d2d3de,(.L_x_1 - triton__0d1d2d3de)
        .other          triton__0d1d2d3de,@"STO_CUDA_ENTRY STV_DEFAULT"
triton__0d1d2d3de:
.text.triton__0d1d2d3de:
[----:B------:R-:W-:-:S02]  /*0000*/  IMAD.MOV.U32 R1, RZ, RZ, c[0x0][0x28] ;  /* 0x00000a00ff017624 */ /* 0x000fc400078e00ff */
[----:B------:R-:W0:Y:S01]  /*0010*/  S2R R0, SR_TID.X ;  /* 0x0000000000007919 */ /* 0x000e220000002100 */
[----:B------:R-:W-:Y:S01]  /*0020*/  IMAD.MOV.U32 R14, RZ, RZ, 0x8 ;  /* 0x00000008ff0e7424 */ /* 0x000fe200078e00ff */
[----:B------:R-:W-:Y:S01]  /*0030*/  CS2R R26, SRZ ;  /* 0x00000000001a7805 */ /* 0x000fe2000001ff00 */
[----:B------:R-:W-:Y:S01]  /*0040*/  ULDC.64 UR4, c[0x0][0x118] ;  /* 0x0000460000047ab9 */ /* 0x000fe20000000a00 */
[----:B------:R-:W1:Y:S01]  /*0050*/  S2R R3, SR_CTAID.X ;  /* 0x0000000000037919 */ /* 0x000e620000002500 */
[----:B0-----:R-:W-:-:S05]  /*0060*/  IMAD.SHL.U32 R0, R0, 0x4, RZ ;  /* 0x0000000400007824 */ /* 0x001fca00078e00ff */
[----:B------:R-:W-:-:S05]  /*0070*/  LOP3.LUT R0, R0, 0x1fc, RZ, 0xc0, !PT ;  /* 0x000001fc00007812 */ /* 0x000fca00078ec0ff */
[----:B-1----:R-:W-:-:S04]  /*0080*/  IMAD R0, R3, 0x400, R0 ;  /* 0x0000040003007824 */ /* 0x002fc800078e0200 */
[C---:B------:R-:W-:Y:S01]  /*0090*/  IMAD.HI R2, R0.reuse, 0x77280773, RZ ;  /* 0x7728077300027827 */ /* 0x040fe200078e02ff */
[----:B------:R-:W-:-:S04]  /*00a0*/  ISETP.GE.AND P1, PT, R0, c[0x0][0x178], PT ;  /* 0x00005e0000007a0c */ /* 0x000fc80003f26270 */
[----:B------:R-:W-:-:S04]  /*00b0*/  SHF.R.U32.HI R3, RZ, 0x1f, R2 ;  /* 0x0000001fff037819 */ /* 0x000fc80000011602 */
[----:B------:R-:W-:-:S05]  /*00c0*/  LEA.HI.SX32 R3, R2, R3, 0x14 ;  /* 0x0000000302037211 */ /* 0x000fca00078fa2ff */
[----:B------:R-:W-:-:S05]  /*00d0*/  IMAD.WIDE R8, R3, R14, c[0x0][0x160] ;  /* 0x0000580003087625 */ /* 0x000fca00078e020e */
[----:B------:R0:W2:Y:S01]  /*00e0*/  @!P1 LDG.E.EL.64 R26, [R8.64] ;  /* 0x00000004081a9981 */ /* 0x0000a2000c2e1b00 */
[----:B------:R-:W-:Y:S01]  /*00f0*/  CS2R R24, SRZ ;  /* 0x0000000000187805 */ /* 0x000fe2000001ff00 */
[----:B------:R-:W-:Y:S01]  /*0100*/  CS2R R18, SRZ ;  /* 0x0000000000127805 */ /* 0x000fe2000001ff00 */
[----:B------:R-:W-:-:S04]  /*0110*/  IADD3 R28, R0, 0x200, RZ ;  /* 0x00000200001c7810 */ /* 0x000fc80007ffe0ff */
[----:B------:R0:W3:Y:S04]  /*0120*/  @!P1 LDG.E.EL.64 R24, [R8.64] ;  /* 0x0000000408189981 */ /* 0x0000e8000c2e1b00 */
[----:B------:R0:W4:Y:S01]  /*0130*/  @!P1 LDG.E.EL.64 R18, [R8.64] ;  /* 0x0000000408129981 */ /* 0x000122000c2e1b00 */
[C---:B------:R-:W-:Y:S01]  /*0140*/  IMAD.HI R2, R28.reuse, 0x77280773, RZ ;  /* 0x772807731c027827 */ /* 0x040fe200078e02ff */
[----:B------:R-:W-:Y:S01]  /*0150*/  CS2R R22, SRZ ;  /* 0x0000000000167805 */ /* 0x000fe2000001ff00 */
[----:B------:R-:W-:-:S03]  /*0160*/  ISETP.GE.AND P0, PT, R28, c[0x0][0x178], PT ;  /* 0x00005e001c007a0c */ /* 0x000fc60003f06270 */
[----:B------:R-:W-:Y:S01]  /*0170*/  SHF.R.U32.HI R3, RZ, 0x1f, R2 ;  /* 0x0000001fff037819 */ /* 0x000fe20000011602 */
[----:B------:R-:W-:Y:S01]  /*0180*/  CS2R R20, SRZ ;  /* 0x0000000000147805 */ /* 0x000fe2000001ff00 */
[----:B------:R0:W5:Y:S02]  /*0190*/  @!P1 LDG.E.EL.64 R22, [R8.64] ;  /* 0x0000000408169981 */ /* 0x000164000c2e1b00 */
[----:B------:R-:W-:-:S05]  /*01a0*/  LEA.HI.SX32 R3, R2, R3, 0x14 ;  /* 0x0000000302037211 */ /* 0x000fca00078fa2ff */
[----:B------:R-:W-:Y:S01]  /*01b0*/  IMAD.WIDE R14, R3, R14, c[0x0][0x160] ;  /* 0x00005800030e7625 */ /* 0x000fe200078e020e */
[----:B------:R-:W-:-:S04]  /*01c0*/  CS2R R16, SRZ ;  /* 0x0000000000107805 */ /* 0x000fc8000001ff00 */
[----:B------:R1:W5:Y:S04]  /*01d0*/  @!P0 LDG.E.EL.64 R20, [R14.64] ;  /* 0x000000040e148981 */ /* 0x000368000c2e1b00 */
[----:B------:R1:W5:Y:S01]  /*01e0*/  @!P0 LDG.E.EL.64 R16, [R14.64] ;  /* 0x000000040e108981 */ /* 0x000362000c2e1b00 */
[----:B------:R-:W-:Y:S01]  /*01f0*/  IMAD.MOV.U32 R31, RZ, RZ, 0x4 ;  /* 0x00000004ff1f7424 */ /* 0x000fe200078e00ff */
[----:B------:R-:W-:Y:S01]  /*0200*/  CS2R R2, SRZ ;  /* 0x0000000000027805 */ /* 0x000fe2000001ff00 */
[----:B------:R-:W-:Y:S01]  /*0210*/  CS2R R4, SRZ ;  /* 0x0000000000047805 */ /* 0x000fe2000001ff00 */
[----:B------:R-:W-:Y:S01]  /*0220*/  CS2R R6, SRZ ;  /* 0x0000000000067805 */ /* 0x000fe2000001ff00 */
[----:B------:R-:W-:Y:S01]  /*0230*/  IMAD.WIDE R30, R0, R31, c[0x0][0x168] ;  /* 0x00005a00001e7625 */ /* 0x000fe200078e021f */
[----:B------:R-:W-:-:S02]  /*0240*/  CS2R R12, SRZ ;  /* 0x00000000000c7805 */ /* 0x000fc4000001ff00 */
[----:B------:R1:W5:Y:S04]  /*0250*/  @!P0 LDG.E.EL.64 R2, [R14.64] ;  /* 0x000000040e028981 */ /* 0x000368000c2e1b00 */
[----:B------:R1:W5:Y:S04]  /*0260*/  @!P1 LDG.E.128 R4, [R30.64] ;  /* 0x000000041e049981 */ /* 0x000368000c1e1d00 */
[----:B------:R1:W5:Y:S01]  /*0270*/  @!P0 LDG.E.EL.64 R12, [R14.64] ;  /* 0x000000040e0c8981 */ /* 0x000362000c2e1b00 */
[----:B0-----:R-:W-:Y:S01]  /*0280*/  CS2R R8, SRZ ;  /* 0x0000000000087805 */ /* 0x001fe2000001ff00 */
[----:B------:R-:W-:-:S06]  /*0290*/  CS2R R10, SRZ ;  /* 0x00000000000a7805 */ /* 0x000fcc000001ff00 */
[----:B------:R0:W5:Y:S01]  /*02a0*/  @!P0 LDG.E.128 R8, [R30.64+0x800] ;  /* 0x000800041e088981 */ /* 0x000162000c1e1d00 */
[----:B------:R-:W-:-:S05]  /*02b0*/  IMAD.HI R29, R0, 0x2e8ba2e9, RZ ;  /* 0x2e8ba2e9001d7827 */ /* 0x000fca00078e02ff */
[----:B------:R-:W-:-:S04]  /*02c0*/  SHF.R.U32.HI R32, RZ, 0x1f, R29 ;  /* 0x0000001fff207819 */ /* 0x000fc8000001161d */
[----:B------:R-:W-:-:S05]  /*02d0*/  LEA.HI.SX32 R32, R29, R32, 0x1b ;  /* 0x000000201d207211 */ /* 0x000fca00078fdaff */
[----:B------:R-:W-:-:S05]  /*02e0*/  IMAD.HI R29, R32, 0x51eb851f, RZ ;  /* 0x51eb851f201d7827 */ /* 0x000fca00078e02ff */
[----:B------:R-:W-:-:S04]  /*02f0*/  SHF.R.U32.HI R34, RZ, 0x1f, R29 ;  /* 0x0000001fff227819 */ /* 0x000fc8000001161d */
[----:B------:R-:W-:-:S05]  /*0300*/  LEA.HI.SX32 R29, R29, R34, 0x1c ;  /* 0x000000221d1d7211 */ /* 0x000fca00078fe2ff */
[----:B-1----:R-:W-:-:S06]  /*0310*/  IMAD R14, R29, -0x32, R32 ;  /* 0xffffffce1d0e7824 */ /* 0x002fcc00078e0220 */
[----:B------:R-:W1:Y:S01]  /*0320*/  I2F.F64 R14, R14 ;  /* 0x0000000e000e7312 */ /* 0x000e620000201c00 */
[----:B------:R-:W-:Y:S01]  /*0330*/  IMAD.HI R28, R28, 0x2e8ba2e9, RZ ;  /* 0x2e8ba2e91c1c7827 */ /* 0x000fe200078e02ff */
[----:B--2---:R-:W2:-:S04]  /*0340*/  DSETP.NAN.AND P2, PT, R26, R26, PT ;  /* 0x0000001a1a00722a */ /* 0x004e880003f48000 */
[----:B------:R-:W0:Y:S02]  /*0350*/  DSETP.GEU.AND P3, PT, R26, 50, PT ;  /* 0x404900001a00742a */ /* 0x000e240003f6e000 */
[C---:B--2---:R-:W-:Y:S02]  /*0360*/  FSEL R29, R26.reuse, RZ, P2 ;  /* 0x000000ff1a1d7208 */ /* 0x044fe40001000000 */
[C---:B0-----:R-:W-:Y:S01]  /*0370*/  FSEL R31, R27.reuse, 3.140625, P2 ;  /* 0x404900001b1f7808 */ /* 0x041fe20001000000 */
[----:B---3--:R-:W0:Y:S01]  /*0380*/  DSETP.NAN.AND P6, PT, R24, R24, PT ;  /* 0x000000181800722a */ /* 0x008e220003fc8000 */
[----:B------:R-:W-:Y:S02]  /*0390*/  FSEL R26, R26, R29, !P3 ;  /* 0x0000001d1a1a7208 */ /* 0x000fe40005800000 */
[----:B------:R-:W-:Y:S01]  /*03a0*/  FSEL R27, R27, R31, !P3 ;  /* 0x0000001f1b1b7208 */ /* 0x000fe20005800000 */
[----:B----4-:R-:W2:-:S04]  /*03b0*/  DSETP.NAN.AND P4, PT, R18, R18, PT ;  /* 0x000000121200722a */ /* 0x010e880003f88000 */
[----:B------:R-:W3:Y:S01]  /*03c0*/  DSETP.NAN.AND P5, PT, R18, R18, PT ;  /* 0x000000121200722a */ /* 0x000ee20003fa8000 */
[----:B0-----:R-:W-:-:S03]  /*03d0*/  FSEL R29, R25, 3.140625, P6 ;  /* 0x40490000191d7808 */ /* 0x001fc60003000000 */
[----:B------:R-:W0:Y:S01]  /*03e0*/  DSETP.GEU.AND P2, PT, R24, 50, PT ;  /* 0x404900001800742a */ /* 0x000e220003f4e000 */
[----:B--2---:R-:W-:-:S03]  /*03f0*/  FSEL R31, R19, 3.140625, P4 ;  /* 0x40490000131f7808 */ /* 0x004fc60002000000 */
[----:B-1----:R1:W-:Y:S02]  /*0400*/  DSETP.GT.AND P3, PT, R26, R14, PT ;  /* 0x0000000e1a00722a */ /* 0x0023e40003f64000 */
[----:B-1----:R-:W-:Y:S02]  /*0410*/  FSEL R27, R24, RZ, P6 ;  /* 0x000000ff181b7208 */ /* 0x002fe40003000000 */
[----:B------:R-:W1:Y:S01]  /*0420*/  DSETP.GEU.AND P6, PT, R18, 50, PT ;  /* 0x404900001200742a */ /* 0x000e620003fce000 */
[----:B---3--:R-:W-:-:S03]  /*0430*/  FSEL R33, R18, RZ, P5 ;  /* 0x000000ff12217208 */ /* 0x008fc60002800000 */
[----:B------:R1:W2:Y:S01]  /*0440*/  DSETP.GEU.AND P4, PT, R18, 50, PT ;  /* 0x404900001200742a */ /* 0x0002a20003f8e000 */
[----:B0-----:R-:W-:Y:S02]  /*0450*/  FSEL R24, R24, R27, !P2 ;  /* 0x0000001b18187208 */ /* 0x001fe40005000000 */
[----:B------:R-:W-:Y:S02]  /*0460*/  SHF.R.U32.HI R27, RZ, 0x1f, R28 ;  /* 0x0000001fff1b7819 */ /* 0x000fe4000001161c */
[----:B-1----:R-:W-:Y:S02]  /*0470*/  FSEL R19, R19, R31, !P6 ;  /* 0x0000001f13137208 */ /* 0x002fe40007000000 */
[----:B--2---:R-:W-:Y:S02]  /*0480*/  FSEL R18, R18, R33, !P4 ;  /* 0x0000002112127208 */ /* 0x004fe40006000000 */
[----:B------:R-:W-:Y:S01]  /*0490*/  LEA.HI.SX32 R27, R28, R27, 0x1b ;  /* 0x0000001b1c1b7211 */ /* 0x000fe200078fdaff */
[----:B-----5:R-:W0:Y:S01]  /*04a0*/  DSETP.NAN.AND P5, PT, R22, R22, PT ;  /* 0x000000161600722a */ /* 0x020e220003fa8000 */
[----:B------:R-:W-:-:S03]  /*04b0*/  FSEL R25, R25, R29, !P2 ;  /* 0x0000001d19197208 */ /* 0x000fc60005000000 */
[--C-:B------:R1:W-:Y:S02]  /*04c0*/  DSETP.GT.AND P2, PT, R18, R14.reuse, PT ;  /* 0x0000000e1200722a */ /* 0x1003e40003f44000 */
[----:B-1----:R-:W-:Y:S02]  /*04d0*/  IMAD.HI R18, R27, 0x51eb851f, RZ ;  /* 0x51eb851f1b127827 */ /* 0x002fe400078e02ff */
[----:B------:R-:W1:Y:S01]  /*04e0*/  DSETP.GEU.AND P6, PT, R22, 50, PT ;  /* 0x404900001600742a */ /* 0x000e620003fce000 */
[----:B0-----:R-:W-:Y:S02]  /*04f0*/  FSEL R29, R23, 3.140625, P5 ;  /* 0x40490000171d7808 */ /* 0x001fe40002800000 */
[----:B------:R-:W-:Y:S01]  /*0500*/  SHF.R.U32.HI R19, RZ, 0x1f, R18 ;  /* 0x0000001fff137819 */ /* 0x000fe20000011612 */
[----:B------:R0:W-:Y:S02]  /*0510*/  DSETP.GT.AND P4, PT, R24, R14, PT ;  /* 0x0000000e1800722a */ /* 0x0001e40003f84000 */
[----:B0-----:R-:W-:-:S02]  /*0520*/  FSEL R25, R22, RZ, P5 ;  /* 0x000000ff16197208 */ /* 0x001fc40002800000 */
[C---:B------:R-:W0:Y:S01]  /*0530*/  DSETP.NAN.AND P5, PT, R20.reuse, R20, PT ;  /* 0x000000141400722a */ /* 0x040e220003fa8000 */
[----:B------:R-:W-:Y:S02]  /*0540*/  LEA.HI.SX32 R18, R18, R19, 0x1c ;  /* 0x0000001312127211 */ /* 0x000fe400078fe2ff */
[----:B-1----:R-:W-:Y:S02]  /*0550*/  FSEL R22, R22, R25, !P6 ;  /* 0x0000001916167208 */ /* 0x002fe40007000000 */
[----:B------:R-:W-:Y:S01]  /*0560*/  FSEL R23, R23, R29, !P6 ;  /* 0x0000001d17177208 */ /* 0x000fe20007000000 */
[----:B------:R-:W1:Y:S01]  /*0570*/  DSETP.GEU.AND P6, PT, R20, 50, PT ;  /* 0x404900001400742a */ /* 0x000e620003fce000 */
[----:B0-----:R-:W-:Y:S02]  /*0580*/  FSEL R19, R20, RZ, P5 ;  /* 0x000000ff14137208 */ /* 0x001fe40002800000 */
[----:B------:R-:W-:Y:S01]  /*0590*/  FSEL R25, R21, 3.140625, P5 ;  /* 0x4049000015197808 */ /* 0x000fe20002800000 */
[----:B------:R-:W0:Y:S01]  /*05a0*/  DSETP.NAN.AND P5, PT, R16, R16, PT ;  /* 0x000000101000722a */ /* 0x000e220003fa8000 */
[----:B------:R-:W-:Y:S01]  /*05b0*/  IMAD R18, R18, -0x32, R27 ;  /* 0xffffffce12127824 */ /* 0x000fe200078e021b */
[----:B-1----:R-:W-:-:S02]  /*05c0*/  FSEL R20, R20, R19, !P6 ;  /* 0x0000001314147208 */ /* 0x002fc40007000000 */
[----:B------:R-:W-:Y:S01]  /*05d0*/  FSEL R21, R21, R25, !P6 ;  /* 0x0000001915157208 */ /* 0x000fe20007000000 */
[----:B------:R-:W1:Y:S01]  /*05e0*/  DSETP.GEU.AND P6, PT, R16, 50, PT ;  /* 0x404900001000742a */ /* 0x000e620003fce000 */
[C---:B0-----:R-:W-:Y:S01]  /*05f0*/  FSEL R25, R16.reuse, RZ, P5 ;  /* 0x000000ff10197208 */ /* 0x041fe20002800000 */
[----:B------:R-:W0:Y:S01]  /*0600*/  I2F.F64 R18, R18 ;  /* 0x0000001200127312 */ /* 0x000e220000201c00 */
[C---:B------:R-:W-:Y:S01]  /*0610*/  FSEL R27, R17.reuse, 3.140625, P5 ;  /* 0x40490000111b7808 */ /* 0x040fe20002800000 */
[----:B------:R1:W-:Y:S02]  /*0620*/  DSETP.GT.AND P5, PT, R22, R14, PT ;  /* 0x0000000e1600722a */ /* 0x0003e40003fa4000 */
[----:B-1----:R-:W-:Y:S02]  /*0630*/  FSEL R14, R16, R25, !P6 ;  /* 0x00000019100e7208 */ /* 0x002fe40007000000 */
[----:B------:R-:W-:Y:S01]  /*0640*/  FSEL R15, R17, R27, !P6 ;  /* 0x0000001b110f7208 */ /* 0x000fe20007000000 */
[----:B------:R-:W1:Y:S01]  /*0650*/  DSETP.NAN.AND P6, PT, R2, R2, PT ;  /* 0x000000020200722a */ /* 0x000e620003fc8000 */
[----:B------:R-:W-:-:S03]  /*0660*/  SEL R4, R4, RZ, P2 ;  /* 0x000000ff04047207 */ /* 0x000fc60001000000 */
[----:B------:R-:W2:Y:S01]  /*0670*/  DSETP.GEU.AND P2, PT, R2, 50, PT ;  /* 0x404900000200742a */ /* 0x000ea20003f4e000 */
[----:B------:R-:W-:Y:S02]  /*0680*/  SEL R5, R5, RZ, P3 ;  /* 0x000000ff05057207 */ /* 0x000fe40001800000 */
[C---:B-1----:R-:W-:Y:S01]  /*0690*/  FSEL R17, R2.reuse, RZ, P6 ;  /* 0x000000ff02117208 */ /* 0x042fe20003000000 */
[C---:B------:R-:W1:Y:S01]  /*06a0*/  DSETP.NAN.AND P3, PT, R12.reuse, R12, PT ;  /* 0x0000000c0c00722a */ /* 0x040e620003f68000 */
[C---:B------:R-:W-:Y:S02]  /*06b0*/  FSEL R23, R3.reuse, 3.140625, P6 ;  /* 0x4049000003177808 */ /* 0x040fe40003000000 */
[----:B--2---:R-:W-:Y:S02]  /*06c0*/  FSEL R2, R2, R17, !P2 ;  /* 0x0000001102027208 */ /* 0x004fe40005000000 */
[----:B------:R-:W-:Y:S01]  /*06d0*/  FSEL R3, R3, R23, !P2 ;  /* 0x0000001703037208 */ /* 0x000fe20005000000 */
[----:B------:R-:W2:Y:S01]  /*06e0*/  DSETP.GEU.AND P2, PT, R12, 50, PT ;  /* 0x404900000c00742a */ /* 0x000ea20003f4e000 */
[----:B-1----:R-:W-:-:S03]  /*06f0*/  FSEL R17, R12, RZ, P3 ;  /* 0x000000ff0c117208 */ /* 0x002fc60001800000 */
[--C-:B0-----:R0:W1:Y:S02]  /*0700*/  DSETP.GT.AND P6, PT, R20, R18.reuse, PT ;  /* 0x000000121400722a */ /* 0x1010640003fc4000 */
[C---:B0-----:R-:W-:Y:S02]  /*0710*/  FSEL R21, R13.reuse, 3.140625, P3 ;  /* 0x404900000d157808 */ /* 0x041fe40001800000 */
[--C-:B------:R0:W3:Y:S01]  /*0720*/  DSETP.GT.AND P3, PT, R14, R18.reuse, PT ;  /* 0x000000120e00722a */ /* 0x1000e20003f64000 */
[----:B--2---:R-:W-:Y:S01]  /*0730*/  FSEL R12, R12, R17, !P2 ;  /* 0x000000110c0c7208 */ /* 0x004fe20005000000 */
[----:B0-----:R-:W-:Y:S01]  /*0740*/  IMAD.MOV.U32 R15, RZ, RZ, 0x4 ;  /* 0x00000004ff0f7424 */ /* 0x001fe200078e00ff */
[----:B------:R-:W-:Y:S02]  /*0750*/  FSEL R13, R13, R21, !P2 ;  /* 0x000000150d0d7208 */ /* 0x000fe40005000000 */
[----:B------:R-:W-:Y:S01]  /*0760*/  SEL R6, R6, RZ, P4 ;  /* 0x000000ff06067207 */ /* 0x000fe20002000000 */
[----:B------:R0:W2:Y:S01]  /*0770*/  DSETP.GT.AND P4, PT, R2, R18, PT ;  /* 0x000000120200722a */ /* 0x0000a20003f84000 */
[----:B------:R-:W-:Y:S01]  /*0780*/  SEL R7, R7, RZ, P5 ;  /* 0x000000ff07077207 */ /* 0x000fe20002800000 */
[----:B0-----:R-:W-:-:S02]  /*0790*/  IMAD.WIDE R2, R0, R15, c[0x0][0x170] ;  /* 0x00005c0000027625 */ /* 0x001fc400078e020f */
[----:B------:R-:W0:-:S03]  /*07a0*/  DSETP.GT.AND P2, PT, R12, R18, PT ;  /* 0x000000120c00722a */ /* 0x000e060003f44000 */
[----:B------:R4:W-:Y:S01]  /*07b0*/  @!P1 STG.E.128 [R2.64], R4 ;  /* 0x0000000402009986 */ /* 0x0009e2000c101d04 */
[----:B-1----:R-:W-:Y:S02]  /*07c0*/  SEL R9, R9, RZ, P6 ;  /* 0x000000ff09097207 */ /* 0x002fe40003000000 */
[----:B---3--:R-:W-:Y:S02]  /*07d0*/  SEL R10, R10, RZ, P3 ;  /* 0x000000ff0a0a7207 */ /* 0x008fe40001800000 */
[----:B--2---:R-:W-:Y:S02]  /*07e0*/  SEL R8, R8, RZ, P4 ;  /* 0x000000ff08087207 */ /* 0x004fe40002000000 */
[----:B0-----:R-:W-:Y:S01]  /*07f0*/  SEL R11, R11, RZ, P2 ;  /* 0x000000ff0b0b7207 */ /* 0x001fe20001000000 */
[----:B------:R-:W-:Y:S06]  /*0800*/  @P0 EXIT ;  /* 0x000000000000094d */ /* 0x000fec0003800000 */
[----:B------:R-:W-:Y:S01]  /*0810*/  STG.E.128 [R2.64+0x800], R8 ;  /* 0x0008000802007986 */ /* 0x000fe2000c101d04 */
[----:B------:R-:W-:Y:S05]  /*0820*/  EXIT ;  /* 0x000000000000794d */ /* 0x000fea0003800000 */
.L_x_0:
[----:B------:R-:W-:-:S00]  /*0830*/  BRA `(.L_x_0) ;  /* 0xfffffff000007947 */ /* 0x000fc0000383ffff */
[----:B------:R-:W-:-:S00]  /*0840*/  NOP ;  /* 0x0000000000007918 */ /* 0x000fc00000000000 */
        /* <DEDUP_REMOVED lines=11> */
.L_x_1:
